//
// Generated by NVIDIA NVVM Compiler
//
// Compiler Build ID: CL-36424714
// Cuda compilation tools, release 13.0, V13.0.88
// Based on NVVM 20.0.0
//

.version 9.0
.target sm_100
.address_size 64

	// .globl	lambda_21950
// _ZZ12lambda_21950E22reserver_s_Input_27011 has been demoted

.visible .entry lambda_21950(
	.param .u32 lambda_21950_param_0,
	.param .u32 lambda_21950_param_1,
	.param .u64 .ptr .align 1 lambda_21950_param_2,
	.param .u64 .ptr .align 1 lambda_21950_param_3,
	.param .u32 lambda_21950_param_4
)
.maxntid 256
{
	.reg .pred 	%p<90>;
	.reg .b16 	%rs<33>;
	.reg .b32 	%r<158>;
	.reg .b64 	%rd<9>;
	// demoted variable
	.shared .align 4 .b8 _ZZ12lambda_21950E22reserver_s_Input_27011[1536];
	ld.param.u32 	%r43, [lambda_21950_param_0];
	ld.param.u32 	%r44, [lambda_21950_param_1];
	ld.param.u64 	%rd3, [lambda_21950_param_2];
	ld.param.u64 	%rd4, [lambda_21950_param_3];
	ld.param.u32 	%r45, [lambda_21950_param_4];
	mov.u32 	%r1, %tid.x;
	mov.u32 	%r46, %ctaid.y;
	mov.u32 	%r47, %nctaid.x;
	mov.u32 	%r48, %ctaid.x;
	mad.lo.s32 	%r2, %r46, %r47, %r48;
	shl.b32 	%r49, %r2, 8;
	add.s32 	%r3, %r49, %r1;
	setp.lt.s32 	%p1, %r45, %r2;
	@%p1 bra 	$L__BB0_91;
	cvta.to.global.u64 	%rd5, %rd4;
	setp.ge.s32 	%p2, %r3, %r44;
	shl.b32 	%r50, %r1, 2;
	mov.u32 	%r51, _ZZ12lambda_21950E22reserver_s_Input_27011;
	add.s32 	%r4, %r51, %r50;
	mul.wide.u32 	%rd6, %r3, 4;
	add.s64 	%rd1, %rd5, %rd6;
	@%p2 bra 	$L__BB0_3;
	ld.global.u32 	%r52, [%rd1];
	st.shared.u32 	[%r4], %r52;
$L__BB0_3:
	add.s32 	%r53, %r3, 256;
	setp.ge.s32 	%p3, %r53, %r44;
	setp.gt.u32 	%p4, %r1, 127;
	or.pred  	%p5, %p4, %p3;
	@%p5 bra 	$L__BB0_5;
	ld.global.u32 	%r54, [%rd1+1024];
	st.shared.u32 	[%r4+1024], %r54;
$L__BB0_5:
	bar.sync 	0;
	shl.b32 	%r56, %r2, 10;
	sub.s32 	%r5, %r43, %r56;
	mad.lo.s32 	%r6, %r2, 768, %r3;
	setp.ge.s32 	%p6, %r1, %r5;
	mov.b32 	%r136, 0;
	@%p6 bra 	$L__BB0_26;
	mad.lo.s32 	%r59, %r1, -3, %r4;
	ld.shared.u8 	%rs5, [%r59];
	setp.eq.s16 	%p7, %rs5, 65;
	mov.b32 	%r135, 6;
	@%p7 bra 	$L__BB0_11;
	setp.eq.s16 	%p8, %rs5, 69;
	@%p8 bra 	$L__BB0_10;
	setp.ne.s16 	%p9, %rs5, 66;
	@%p9 bra 	$L__BB0_26;
	mov.b32 	%r135, 7;
	bra.uni 	$L__BB0_11;
$L__BB0_10:
	mov.b32 	%r135, 10;
$L__BB0_11:
	add.s32 	%r131, %r1, 1;
	setp.ge.u32 	%p10, %r131, %r5;
	@%p10 bra 	$L__BB0_26;
	mov.b32 	%r134, 0;
$L__BB0_13:
	mov.u32 	%r136, %r134;
	add.s32 	%r65, %r51, %r131;
	ld.shared.u8 	%rs1, [%r65];
	setp.eq.s32 	%p11, %r135, 1;
	@%p11 bra 	$L__BB0_24;
	add.s32 	%r66, %r135, -2;
	setp.lt.u32 	%p12, %r66, 3;
	@%p12 bra 	$L__BB0_26;
	setp.eq.s32 	%p14, %r135, 6;
	@%p14 bra 	$L__BB0_23;
	setp.eq.s32 	%p15, %r135, 7;
	@%p15 bra 	$L__BB0_22;
	setp.eq.s32 	%p18, %r135, 8;
	@%p18 bra 	$L__BB0_21;
	setp.eq.s32 	%p19, %r135, 9;
	@%p19 bra 	$L__BB0_20;
	setp.eq.s16 	%p22, %rs1, 68;
	setp.eq.s32 	%p23, %r135, 10;
	and.pred  	%p24, %p23, %p22;
	mov.b32 	%r134, 4;
	mov.u32 	%r135, %r134;
	@%p24 bra 	$L__BB0_25;
	bra.uni 	$L__BB0_26;
$L__BB0_20:
	setp.eq.s16 	%p20, %rs1, 69;
	mov.b32 	%r134, 3;
	mov.u32 	%r135, %r134;
	@%p20 bra 	$L__BB0_25;
	bra.uni 	$L__BB0_26;
$L__BB0_21:
	setp.eq.s16 	%p21, %rs1, 68;
	mov.b32 	%r135, 9;
	mov.u32 	%r134, %r136;
	@%p21 bra 	$L__BB0_25;
	bra.uni 	$L__BB0_26;
$L__BB0_22:
	setp.eq.s16 	%p16, %rs1, 69;
	mov.b32 	%r135, 8;
	mov.u32 	%r134, %r136;
	@%p16 bra 	$L__BB0_25;
	bra.uni 	$L__BB0_26;
$L__BB0_23:
	setp.eq.s16 	%p17, %rs1, 66;
	mov.b32 	%r134, 1;
	mov.u32 	%r135, %r134;
	@%p17 bra 	$L__BB0_25;
	bra.uni 	$L__BB0_26;
$L__BB0_24:
	setp.ne.s16 	%p13, %rs1, 71;
	mov.b32 	%r134, 2;
	mov.u32 	%r135, %r134;
	@%p13 bra 	$L__BB0_26;
$L__BB0_25:
	add.s32 	%r131, %r131, 1;
	setp.lt.s32 	%p25, %r131, %r5;
	mov.u32 	%r136, %r134;
	@%p25 bra 	$L__BB0_13;
$L__BB0_26:
	setp.le.s32 	%p26, %r43, %r6;
	@%p26 bra 	$L__BB0_91;
	cvta.to.global.u64 	%rd7, %rd3;
	mul.wide.u32 	%rd8, %r6, 4;
	add.s64 	%rd2, %rd7, %rd8;
	st.global.u32 	[%rd2], %r136;
	add.s32 	%r74, %r1, 256;
	setp.ge.s32 	%p27, %r74, %r5;
	mov.b32 	%r143, 0;
	@%p27 bra 	$L__BB0_47;
	mad.lo.s32 	%r77, %r1, -3, %r4;
	ld.shared.u8 	%rs12, [%r77+256];
	setp.eq.s16 	%p28, %rs12, 65;
	mov.b32 	%r142, 6;
	@%p28 bra 	$L__BB0_33;
	setp.eq.s16 	%p29, %rs12, 66;
	@%p29 bra 	$L__BB0_32;
	setp.ne.s16 	%p30, %rs12, 69;
	@%p30 bra 	$L__BB0_47;
	mov.b32 	%r142, 10;
	bra.uni 	$L__BB0_33;
$L__BB0_32:
	mov.b32 	%r142, 7;
$L__BB0_33:
	add.s32 	%r138, %r1, 257;
	setp.ge.s32 	%p31, %r138, %r5;
	@%p31 bra 	$L__BB0_47;
	mov.b32 	%r141, 0;
$L__BB0_35:
	mov.u32 	%r143, %r141;
	add.s32 	%r83, %r51, %r138;
	ld.shared.u8 	%rs2, [%r83];
	setp.eq.s32 	%p32, %r142, 1;
	@%p32 bra 	$L__BB0_92;
	add.s32 	%r84, %r142, -2;
	setp.lt.u32 	%p33, %r84, 3;
	@%p33 bra 	$L__BB0_47;
	setp.eq.s32 	%p35, %r142, 6;
	@%p35 bra 	$L__BB0_40;
	setp.ne.s32 	%p36, %r142, 7;
	@%p36 bra 	$L__BB0_41;
	setp.eq.s16 	%p37, %rs2, 69;
	mov.b32 	%r142, 8;
	mov.u32 	%r141, %r143;
	@%p37 bra 	$L__BB0_46;
	bra.uni 	$L__BB0_47;
$L__BB0_40:
	setp.eq.s16 	%p38, %rs2, 66;
	mov.b32 	%r141, 1;
	mov.u32 	%r142, %r141;
	@%p38 bra 	$L__BB0_46;
	bra.uni 	$L__BB0_47;
$L__BB0_41:
	setp.eq.s32 	%p39, %r142, 8;
	@%p39 bra 	$L__BB0_44;
	setp.ne.s32 	%p40, %r142, 9;
	@%p40 bra 	$L__BB0_45;
	setp.eq.s16 	%p41, %rs2, 69;
	mov.b32 	%r141, 3;
	mov.u32 	%r142, %r141;
	@%p41 bra 	$L__BB0_46;
	bra.uni 	$L__BB0_47;
$L__BB0_44:
	setp.eq.s16 	%p42, %rs2, 68;
	mov.b32 	%r142, 9;
	mov.u32 	%r141, %r143;
	@%p42 bra 	$L__BB0_46;
	bra.uni 	$L__BB0_47;
$L__BB0_45:
	setp.ne.s16 	%p43, %rs2, 68;
	setp.ne.s32 	%p44, %r142, 10;
	mov.b32 	%r141, 4;
	or.pred  	%p45, %p44, %p43;
	mov.u32 	%r142, %r141;
	@%p45 bra 	$L__BB0_47;
$L__BB0_46:
	add.s32 	%r138, %r138, 1;
	setp.lt.s32 	%p46, %r138, %r5;
	mov.u32 	%r143, %r141;
	@%p46 bra 	$L__BB0_35;
$L__BB0_47:
	add.s32 	%r91, %r6, 256;
	setp.le.s32 	%p47, %r43, %r91;
	@%p47 bra 	$L__BB0_91;
	st.global.u32 	[%rd2+1024], %r143;
	add.s32 	%r93, %r1, 512;
	setp.ge.s32 	%p48, %r93, %r5;
	mov.b32 	%r150, 0;
	@%p48 bra 	$L__BB0_68;
	mad.lo.s32 	%r96, %r1, -3, %r4;
	ld.shared.u8 	%rs19, [%r96+512];
	setp.eq.s16 	%p49, %rs19, 65;
	mov.b32 	%r149, 6;
	@%p49 bra 	$L__BB0_54;
	setp.eq.s16 	%p50, %rs19, 66;
	@%p50 bra 	$L__BB0_53;
	setp.ne.s16 	%p51, %rs19, 69;
	@%p51 bra 	$L__BB0_68;
	mov.b32 	%r149, 10;
	bra.uni 	$L__BB0_54;
$L__BB0_53:
	mov.b32 	%r149, 7;
$L__BB0_54:
	add.s32 	%r145, %r1, 513;
	setp.ge.s32 	%p52, %r145, %r5;
	@%p52 bra 	$L__BB0_68;
	mov.b32 	%r148, 0;
$L__BB0_56:
	mov.u32 	%r150, %r148;
	add.s32 	%r102, %r51, %r145;
	ld.shared.u8 	%rs3, [%r102];
	setp.eq.s32 	%p53, %r149, 1;
	@%p53 bra 	$L__BB0_93;
	add.s32 	%r103, %r149, -2;
	setp.lt.u32 	%p54, %r103, 3;
	@%p54 bra 	$L__BB0_68;
	setp.eq.s32 	%p56, %r149, 6;
	@%p56 bra 	$L__BB0_61;
	setp.ne.s32 	%p57, %r149, 7;
	@%p57 bra 	$L__BB0_62;
	setp.eq.s16 	%p58, %rs3, 69;
	mov.b32 	%r149, 8;
	mov.u32 	%r148, %r150;
	@%p58 bra 	$L__BB0_67;
	bra.uni 	$L__BB0_68;
$L__BB0_61:
	setp.eq.s16 	%p59, %rs3, 66;
	mov.b32 	%r148, 1;
	mov.u32 	%r149, %r148;
	@%p59 bra 	$L__BB0_67;
	bra.uni 	$L__BB0_68;
$L__BB0_62:
	setp.eq.s32 	%p60, %r149, 8;
	@%p60 bra 	$L__BB0_65;
	setp.ne.s32 	%p61, %r149, 9;
	@%p61 bra 	$L__BB0_66;
	setp.eq.s16 	%p62, %rs3, 69;
	mov.b32 	%r148, 3;
	mov.u32 	%r149, %r148;
	@%p62 bra 	$L__BB0_67;
	bra.uni 	$L__BB0_68;
$L__BB0_65:
	setp.eq.s16 	%p63, %rs3, 68;
	mov.b32 	%r149, 9;
	mov.u32 	%r148, %r150;
	@%p63 bra 	$L__BB0_67;
	bra.uni 	$L__BB0_68;
$L__BB0_66:
	setp.ne.s16 	%p64, %rs3, 68;
	setp.ne.s32 	%p65, %r149, 10;
	mov.b32 	%r148, 4;
	or.pred  	%p66, %p65, %p64;
	mov.u32 	%r149, %r148;
	@%p66 bra 	$L__BB0_68;
$L__BB0_67:
	add.s32 	%r145, %r145, 1;
	setp.lt.s32 	%p67, %r145, %r5;
	mov.u32 	%r150, %r148;
	@%p67 bra 	$L__BB0_56;
$L__BB0_68:
	add.s32 	%r110, %r6, 512;
	setp.le.s32 	%p68, %r43, %r110;
	@%p68 bra 	$L__BB0_91;
	st.global.u32 	[%rd2+2048], %r150;
	add.s32 	%r112, %r1, 768;
	setp.ge.s32 	%p69, %r112, %r5;
	mov.b32 	%r157, 0;
	@%p69 bra 	$L__BB0_89;
	mad.lo.s32 	%r115, %r1, -3, %r4;
	ld.shared.u8 	%rs26, [%r115+768];
	setp.eq.s16 	%p70, %rs26, 65;
	mov.b32 	%r156, 6;
	@%p70 bra 	$L__BB0_75;
	setp.eq.s16 	%p71, %rs26, 66;
	@%p71 bra 	$L__BB0_74;
	setp.ne.s16 	%p72, %rs26, 69;
	@%p72 bra 	$L__BB0_89;
	mov.b32 	%r156, 10;
	bra.uni 	$L__BB0_75;
$L__BB0_74:
	mov.b32 	%r156, 7;
$L__BB0_75:
	add.s32 	%r152, %r1, 769;
	setp.ge.s32 	%p73, %r152, %r5;
	@%p73 bra 	$L__BB0_89;
	mov.b32 	%r155, 0;
$L__BB0_77:
	mov.u32 	%r157, %r155;
	add.s32 	%r121, %r51, %r152;
	ld.shared.u8 	%rs4, [%r121];
	setp.eq.s32 	%p74, %r156, 1;
	@%p74 bra 	$L__BB0_94;
	add.s32 	%r122, %r156, -2;
	setp.lt.u32 	%p75, %r122, 3;
	@%p75 bra 	$L__BB0_89;
	setp.eq.s32 	%p77, %r156, 6;
	@%p77 bra 	$L__BB0_82;
	setp.ne.s32 	%p78, %r156, 7;
	@%p78 bra 	$L__BB0_83;
	setp.eq.s16 	%p79, %rs4, 69;
	mov.b32 	%r156, 8;
	mov.u32 	%r155, %r157;
	@%p79 bra 	$L__BB0_88;
	bra.uni 	$L__BB0_89;
$L__BB0_82:
	setp.eq.s16 	%p80, %rs4, 66;
	mov.b32 	%r155, 1;
	mov.u32 	%r156, %r155;
	@%p80 bra 	$L__BB0_88;
	bra.uni 	$L__BB0_89;
$L__BB0_83:
	setp.eq.s32 	%p81, %r156, 8;
	@%p81 bra 	$L__BB0_86;
	setp.ne.s32 	%p82, %r156, 9;
	@%p82 bra 	$L__BB0_87;
	setp.eq.s16 	%p83, %rs4, 69;
	mov.b32 	%r155, 3;
	mov.u32 	%r156, %r155;
	@%p83 bra 	$L__BB0_88;
	bra.uni 	$L__BB0_89;
$L__BB0_86:
	setp.eq.s16 	%p84, %rs4, 68;
	mov.b32 	%r156, 9;
	mov.u32 	%r155, %r157;
	@%p84 bra 	$L__BB0_88;
	bra.uni 	$L__BB0_89;
$L__BB0_87:
	setp.ne.s16 	%p85, %rs4, 68;
	setp.ne.s32 	%p86, %r156, 10;
	mov.b32 	%r155, 4;
	or.pred  	%p87, %p86, %p85;
	mov.u32 	%r156, %r155;
	@%p87 bra 	$L__BB0_89;
$L__BB0_88:
	add.s32 	%r152, %r152, 1;
	setp.lt.s32 	%p88, %r152, %r5;
	mov.u32 	%r157, %r155;
	@%p88 bra 	$L__BB0_77;
$L__BB0_89:
	add.s32 	%r129, %r6, 768;
	setp.le.s32 	%p89, %r43, %r129;
	@%p89 bra 	$L__BB0_91;
	st.global.u32 	[%rd2+3072], %r157;
$L__BB0_91:
	ret;
$L__BB0_92:
	setp.eq.s16 	%p34, %rs2, 71;
	mov.b32 	%r141, 2;
	mov.u32 	%r142, %r141;
	@%p34 bra 	$L__BB0_46;
	bra.uni 	$L__BB0_47;
$L__BB0_93:
	setp.eq.s16 	%p55, %rs3, 71;
	mov.b32 	%r148, 2;
	mov.u32 	%r149, %r148;
	@%p55 bra 	$L__BB0_67;
	bra.uni 	$L__BB0_68;
$L__BB0_94:
	setp.eq.s16 	%p76, %rs4, 71;
	mov.b32 	%r155, 2;
	mov.u32 	%r156, %r155;
	@%p76 bra 	$L__BB0_88;
	bra.uni 	$L__BB0_89;

}


// ===== COMPILED SASS (sm_100) =====

	.target	sm_100

	.elftype	@"ET_EXEC"


//--------------------- .note.nv.tkinfo           --------------------------
	.section	.note.nv.tkinfo,"",@"SHT_NOTE"
	.sectionflags	@"SHF_NOTE_NV_TKINFO"
	.tkinfo
        /*0018*/ 	.word	0x00000002
        /*0030*/ 	.string	""
        /*0030*/ 	.string	"ptxas"
        /*0030*/ 	.string	"Cuda compilation tools, release 13.0, V13.0.88"
        /*0030*/ 	.string	"Build cuda_13.0.r13.0/compiler.36424714_0"
        /*0030*/ 	.string	"-arch sm_100 -m 64 "



//--------------------- .note.nv.cuinfo           --------------------------
	.section	.note.nv.cuinfo,"",@"SHT_NOTE"
	.sectionflags	@"SHF_NOTE_NV_CUINFO"
        /*0018*/ 	.short	0x0002
        /*001a*/ 	.short	0x0064
        /*001c*/ 	.short	0x0082
	.zero		2


//--------------------- .nv.info                  --------------------------
	.section	.nv.info,"",@"SHT_CUDA_INFO"
	.align	4


	//----- nvinfo : EIATTR_REGCOUNT
	.align		4
        /*0000*/ 	.byte	0x04, 0x2f
        /*0002*/ 	.short	(.L_1 - .L_0)
	.align		4
.L_0:
        /*0004*/ 	.word	index@(lambda_21950)
        /*0008*/ 	.word	0x0000000e


	//----- nvinfo : EIATTR_FRAME_SIZE
	.align		4
.L_1:
        /*000c*/ 	.byte	0x04, 0x11
        /*000e*/ 	.short	(.L_3 - .L_2)
	.align		4
.L_2:
        /*0010*/ 	.word	index@(lambda_21950)
        /*0014*/ 	.word	0x00000000


	//----- nvinfo : EIATTR_MIN_STACK_SIZE
	.align		4
.L_3:
        /*0018*/ 	.byte	0x04, 0x12
        /*001a*/ 	.short	(.L_5 - .L_4)
	.align		4
.L_4:
        /*001c*/ 	.word	index@(lambda_21950)
        /*0020*/ 	.word	0x00000000
.L_5:


//--------------------- .nv.compat                --------------------------
	.section	.nv.compat,"",@"SHT_CUDA_COMPAT_INFO"
	.align	4
        /*0000*/ 	.byte	0x02, 0x09, 0x00, 0x00, 0x02, 0x02, 0x01, 0x00, 0x02, 0x05, 0x05, 0x00, 0x03, 0x07, 0x01, 0x01
        /*0010*/ 	.byte	0x02, 0x03, 0x00, 0x00, 0x02, 0x06, 0x01, 0x00, 0x04, 0x0b, 0x08, 0x00, 0x09, 0x00, 0x00, 0x00
        /*0020*/ 	.byte	0x00, 0x00, 0x00, 0x00


//--------------------- .nv.info.lambda_21950     --------------------------
	.section	.nv.info.lambda_21950,"",@"SHT_CUDA_INFO"
	.sectionflags	@""
	.align	4


	//----- nvinfo : EIATTR_CUDA_API_VERSION
	.align		4
        /*0000*/ 	.byte	0x04, 0x37
        /*0002*/ 	.short	(.L_7 - .L_6)
.L_6:
        /*0004*/ 	.word	0x00000082


	//----- nvinfo : EIATTR_KPARAM_INFO
	.align		4
.L_7:
        /*0008*/ 	.byte	0x04, 0x17
        /*000a*/ 	.short	(.L_9 - .L_8)
.L_8:
        /*000c*/ 	.word	0x00000000
        /*0010*/ 	.short	0x0004
        /*0012*/ 	.short	0x0018
        /*0014*/ 	.byte	0x00, 0xf0, 0x11, 0x00


	//----- nvinfo : EIATTR_KPARAM_INFO
	.align		4
.L_9:
        /*0018*/ 	.byte	0x04, 0x17
        /*001a*/ 	.short	(.L_11 - .L_10)
.L_10:
        /*001c*/ 	.word	0x00000000
        /*0020*/ 	.short	0x0003
        /*0022*/ 	.short	0x0010
        /*0024*/ 	.byte	0x00, 0xf5, 0x21, 0x00


	//----- nvinfo : EIATTR_KPARAM_INFO
	.align		4
.L_11:
        /*0028*/ 	.byte	0x04, 0x17
        /*002a*/ 	.short	(.L_13 - .L_12)
.L_12:
        /*002c*/ 	.word	0x00000000
        /*0030*/ 	.short	0x0002
        /*0032*/ 	.short	0x0008
        /*0034*/ 	.byte	0x00, 0xf5, 0x21, 0x00


	//----- nvinfo : EIATTR_KPARAM_INFO
	.align		4
.L_13:
        /*0038*/ 	.byte	0x04, 0x17
        /*003a*/ 	.short	(.L_15 - .L_14)
.L_14:
        /*003c*/ 	.word	0x00000000
        /*0040*/ 	.short	0x0001
        /*0042*/ 	.short	0x0004
        /*0044*/ 	.byte	0x00, 0xf0, 0x11, 0x00


	//----- nvinfo : EIATTR_KPARAM_INFO
	.align		4
.L_15:
        /*0048*/ 	.byte	0x04, 0x17
        /*004a*/ 	.short	(.L_17 - .L_16)
.L_16:
        /*004c*/ 	.word	0x00000000
        /*0050*/ 	.short	0x0000
        /*0052*/ 	.short	0x0000
        /*0054*/ 	.byte	0x00, 0xf0, 0x11, 0x00


	//----- nvinfo : EIATTR_SPARSE_MMA_MASK
	.align		4
.L_17:
        /*0058*/ 	.byte	0x03, 0x50
        /*005a*/ 	.short	0x0000


	//----- nvinfo : EIATTR_MAXREG_COUNT
	.align		4
        /*005c*/ 	.byte	0x03, 0x1b
        /*005e*/ 	.short	0x00ff


	//----- nvinfo : EIATTR_NUM_BARRIERS
	.align		4
        /*0060*/ 	.byte	0x02, 0x4c
        /*0062*/ 	.byte	0x01
	.zero		1


	//----- nvinfo : EIATTR_MERCURY_ISA_VERSION
	.align		4
        /*0064*/ 	.byte	0x03, 0x5f
        /*0066*/ 	.short	0x0101


	//----- nvinfo : EIATTR_VRC_CTA_INIT_COUNT
	.align		4
        /*0068*/ 	.byte	0x02, 0x4a
	.zero		1
	.zero		1


	//----- nvinfo : EIATTR_EXIT_INSTR_OFFSETS
	.align		4
        /*006c*/ 	.byte	0x04, 0x1c
        /*006e*/ 	.short	(.L_19 - .L_18)


	//   ....[0]....
.L_18:
        /*0070*/ 	.word	0x00000070


	//   ....[1]....
        /*0074*/ 	.word	0x00000730


	//   ....[2]....
        /*0078*/ 	.word	0x00000cf0


	//   ....[3]....
        /*007c*/ 	.word	0x00001290


	//   ....[4]....
        /*0080*/ 	.word	0x00001830


	//   ....[5]....
        /*0084*/ 	.word	0x00001850


	//----- nvinfo : EIATTR_INDIRECT_BRANCH_TARGETS
	.align		4
.L_19:
        /*0088*/ 	.byte	0x04, 0x34
        /*008a*/ 	.short	(.L_21 - .L_20)


	//   ....[0]....
.L_20:
        /*008c*/ 	.word	.L_x_49@srel
        /*0090*/ 	.short	0x0
        /*0092*/ 	.short	0x0
        /*0094*/ 	.word	0x5
        /*0098*/ 	.word	.L_x_50@srel
        /*009c*/ 	.word	.L_x_51@srel
        /*00a0*/ 	.word	.L_x_52@srel
        /*00a4*/ 	.word	.L_x_53@srel
        /*00a8*/ 	.word	.L_x_54@srel


	//----- nvinfo : EIATTR_MAX_THREADS
	.align		4
.L_21:
        /*00ac*/ 	.byte	0x04, 0x05
        /*00ae*/ 	.short	(.L_23 - .L_22)
.L_22:
        /*00b0*/ 	.word	0x00000100
        /*00b4*/ 	.word	0x00000001
        /*00b8*/ 	.word	0x00000001


	//----- nvinfo : EIATTR_CRS_STACK_SIZE
	.align		4
.L_23:
        /*00bc*/ 	.byte	0x04, 0x1e
        /*00be*/ 	.short	(.L_25 - .L_24)
.L_24:
        /*00c0*/ 	.word	0x00000000


	//----- nvinfo : EIATTR_CBANK_PARAM_SIZE
	.align		4
.L_25:
        /*00c4*/ 	.byte	0x03, 0x19
        /*00c6*/ 	.short	0x001c


	//----- nvinfo : EIATTR_PARAM_CBANK
	.align		4
        /*00c8*/ 	.byte	0x04, 0x0a
        /*00ca*/ 	.short	(.L_27 - .L_26)
	.align		4
.L_26:
        /*00cc*/ 	.word	index@(.nv.constant0.lambda_21950)
        /*00d0*/ 	.short	0x0380
        /*00d2*/ 	.short	0x001c


	//----- nvinfo : EIATTR_SW_WAR
	.align		4
.L_27:
        /*00d4*/ 	.byte	0x04, 0x36
        /*00d6*/ 	.short	(.L_29 - .L_28)
.L_28:
        /*00d8*/ 	.word	0x00000008
.L_29:


//--------------------- .nv.callgraph             --------------------------
	.section	.nv.callgraph,"",@"SHT_CUDA_CALLGRAPH"
	.align	4
	.sectionentsize	8
	.align		4
        /*0000*/ 	.word	0x00000000
	.align		4
        /*0004*/ 	.word	0xffffffff
	.align		4
        /*0008*/ 	.word	0x00000000
	.align		4
        /*000c*/ 	.word	0xfffffffe
	.align		4
        /*0010*/ 	.word	0x00000000
	.align		4
        /*0014*/ 	.word	0xfffffffd
	.align		4
        /*0018*/ 	.word	0x00000000
	.align		4
        /*001c*/ 	.word	0xfffffffc


//--------------------- .nv.constant2.lambda_21950 --------------------------
	.section	.nv.constant2.lambda_21950,"a",@progbits
	.sectionflags	@""
	.align	4
.nv.constant2.lambda_21950:
        /*0000*/ 	.byte	0xf0, 0x05, 0x00, 0x00, 0x90, 0x05, 0x00, 0x00, 0x30, 0x05, 0x00, 0x00, 0xd0, 0x04, 0x00, 0x00
        /*0010*/ 	.byte	0x60, 0x04, 0x00, 0x00


//--------------------- .text.lambda_21950        --------------------------
	.section	.text.lambda_21950,"ax",@progbits
	.align	128
        .global         lambda_21950
        .type           lambda_21950,@function
        .size           lambda_21950,(.L_x_55 - lambda_21950)
        .other          lambda_21950,@"STO_CUDA_ENTRY STV_DEFAULT"
lambda_21950:
.text.lambda_21950:
[----:B------:R-:W-:Y:S01]  /*0000*/  LDC R1, c[0x0][0x37c] ;  /* 0x0000df00ff017b82 */ /* 0x000fe20000000800 */
[----:B------:R-:W0:Y:S07]  /*0010*/  S2R R0, SR_CTAID.X ;  /* 0x0000000000007919 */ /* 0x000e2e0000002500 */
[----:B------:R-:W0:Y:S01]  /*0020*/  S2UR UR4, SR_CTAID.Y ;  /* 0x00000000000479c3 */ /* 0x000e220000002600 */
[----:B------:R-:W1:Y:S07]  /*0030*/  LDCU UR5, c[0x0][0x398] ;  /* 0x00007300ff0577ac */ /* 0x000e6e0008000800 */
[----:B------:R-:W0:Y:S02]  /*0040*/  LDC R9, c[0x0][0x370] ;  /* 0x0000dc00ff097b82 */ /* 0x000e240000000800 */
[----:B0-----:R-:W-:-:S05]  /*0050*/  IMAD R9, R9, UR4, R0 ;  /* 0x0000000409097c24 */ /* 0x001fca000f8e0200 */
[----:B-1----:R-:W-:-:S13]  /*0060*/  ISETP.GT.AND P0, PT, R9, UR5, PT ;  /* 0x0000000509007c0c */ /* 0x002fda000bf04270 */
[----:B------:R-:W-:Y:S05]  /*0070*/  @P0 EXIT ;  /* 0x000000000000094d */ /* 0x000fea0003800000 */
[----:B------:R-:W0:Y:S01]  /*0080*/  S2R R0, SR_TID.X ;  /* 0x0000000000007919 */ /* 0x000e220000002100 */
[----:B------:R-:W1:Y:S01]  /*0090*/  LDCU UR4, c[0x0][0x384] ;  /* 0x00007080ff0477ac */ /* 0x000e620008000800 */
[----:B------:R-:W2:Y:S01]  /*00a0*/  LDC.64 R2, c[0x0][0x390] ;  /* 0x0000e400ff027b82 */ /* 0x000ea20000000a00 */
[----:B------:R-:W3:Y:S07]  /*00b0*/  LDCU.64 UR6, c[0x0][0x358] ;  /* 0x00006b00ff0677ac */ /* 0x000eee0008000a00 */
[----:B------:R-:W4:Y:S08]  /*00c0*/  S2UR UR5, SR_CgaCtaId ;  /* 0x00000000000579c3 */ /* 0x000f300000008800 */
[----:B------:R-:W5:Y:S01]  /*00d0*/  LDC R10, c[0x0][0x380] ;  /* 0x0000e000ff0a7b82 */ /* 0x000f620000000800 */
[----:B0-----:R-:W-:-:S04]  /*00e0*/  IMAD R4, R9, 0x100, R0 ;  /* 0x0000010009047824 */ /* 0x001fc800078e0200 */
[C---:B------:R-:W-:Y:S01]  /*00f0*/  VIADD R5, R4.reuse, 0x100 ;  /* 0x0000010004057836 */ /* 0x040fe20000000000 */
[C---:B-1----:R-:W-:Y:S01]  /*0100*/  ISETP.GE.AND P1, PT, R4.reuse, UR4, PT ;  /* 0x0000000404007c0c */ /* 0x042fe2000bf26270 */
[----:B--2---:R-:W-:-:S03]  /*0110*/  IMAD.WIDE.U32 R2, R4, 0x4, R2 ;  /* 0x0000000404027825 */ /* 0x004fc600078e0002 */
[----:B------:R-:W-:-:S04]  /*0120*/  ISETP.GE.AND P0, PT, R5, UR4, PT ;  /* 0x0000000405007c0c */ /* 0x000fc8000bf06270 */
[----:B------:R-:W-:-:S05]  /*0130*/  ISETP.GT.U32.OR P0, PT, R0, 0x7f, P0 ;  /* 0x0000007f0000780c */ /* 0x000fca0000704470 */
[----:B---3--:R-:W2:Y:S08]  /*0140*/  @!P1 LDG.E R6, desc[UR6][R2.64] ;  /* 0x0000000602069981 */ /* 0x008eb0000c1e1900 */
[----:B------:R-:W3:Y:S01]  /*0150*/  @!P0 LDG.E R8, desc[UR6][R2.64+0x400] ;  /* 0x0004000602088981 */ /* 0x000ee2000c1e1900 */
[----:B------:R-:W-:Y:S01]  /*0160*/  UMOV UR4, 0x400 ;  /* 0x0000040000047882 */ /* 0x000fe20000000000 */
[C---:B-----5:R-:W-:Y:S01]  /*0170*/  IMAD R7, R9.reuse, -0x400, R10 ;  /* 0xfffffc0009077824 */ /* 0x060fe200078e020a */
[----:B----4-:R-:W-:Y:S01]  /*0180*/  ULEA UR4, UR5, UR4, 0x18 ;  /* 0x0000000405047291 */ /* 0x010fe2000f8ec0ff */
[----:B------:R-:W-:Y:S01]  /*0190*/  BSSY.RECONVERGENT B0, `(.L_x_0) ;  /* 0x0000056000007945 */ /* 0x000fe20003800200 */
[----:B------:R-:W-:-:S02]  /*01a0*/  IMAD R4, R9, 0x300, R4 ;  /* 0x0000030009047824 */ /* 0x000fc400078e0204 */
[----:B------:R-:W-:Y:S02]  /*01b0*/  IMAD.MOV.U32 R9, RZ, RZ, RZ ;  /* 0x000000ffff097224 */ /* 0x000fe400078e00ff */
[----:B------:R-:W-:-:S05]  /*01c0*/  LEA R5, R0, UR4, 0x2 ;  /* 0x0000000400057c11 */ /* 0x000fca000f8e10ff */
[----:B--2---:R0:W-:Y:S04]  /*01d0*/  @!P1 STS [R5], R6 ;  /* 0x0000000605009388 */ /* 0x0041e80000000800 */
[----:B---3--:R0:W-:Y:S01]  /*01e0*/  @!P0 STS [R5+0x400], R8 ;  /* 0x0004000805008388 */ /* 0x0081e20000000800 */
[----:B------:R-:W-:Y:S01]  /*01f0*/  BAR.SYNC.DEFER_BLOCKING 0x0 ;  /* 0x0000000000007b1d */ /* 0x000fe20000010000 */
[----:B------:R-:W-:-:S13]  /*0200*/  ISETP.GE.AND P0, PT, R0, R7, PT ;  /* 0x000000070000720c */ /* 0x000fda0003f06270 */
[----:B0-----:R-:W-:Y:S05]  /*0210*/  @P0 BRA `(.L_x_1) ;  /* 0x0000000400340947 */ /* 0x001fea0003800000 */
[----:B------:R-:W-:Y:S01]  /*0220*/  IMAD R2, R0, -0x3, R5 ;  /* 0xfffffffd00027824 */ /* 0x000fe200078e0205 */
[----:B------:R-:W-:Y:S01]  /*0230*/  BSSY.RELIABLE B1, `(.L_x_2) ;  /* 0x0000011000017945 */ /* 0x000fe20003800100 */
[----:B------:R-:W-:-:S04]  /*0240*/  IMAD.MOV.U32 R6, RZ, RZ, 0x6 ;  /* 0x00000006ff067424 */ /* 0x000fc800078e00ff */
[----:B------:R-:W0:Y:S02]  /*0250*/  LDS.U8 R2, [R2] ;  /* 0x0000000002027984 */ /* 0x000e240000000000 */
[----:B0-----:R-:W-:-:S13]  /*0260*/  ISETP.NE.AND P0, PT, R2, 0x41, PT ;  /* 0x000000410200780c */ /* 0x001fda0003f05270 */
[----:B------:R-:W-:Y:S05]  /*0270*/  @!P0 BRA `(.L_x_3) ;  /* 0x0000000000208947 */ /* 0x000fea0003800000 */
[----:B------:R-:W-:-:S13]  /*0280*/  ISETP.NE.AND P0, PT, R2, 0x45, PT ;  /* 0x000000450200780c */ /* 0x000fda0003f05270 */
[----:B------:R-:W-:Y:S05]  /*0290*/  @!P0 BRA `(.L_x_4) ;  /* 0x0000000000148947 */ /* 0x000fea0003800000 */
[----:B------:R-:W-:-:S13]  /*02a0*/  ISETP.NE.AND P0, PT, R2, 0x42, PT ;  /* 0x000000420200780c */ /* 0x000fda0003f05270 */
[----:B------:R-:W-:Y:S05]  /*02b0*/  @P0 BREAK.RELIABLE B1 ;  /* 0x0000000000010942 */ /* 0x000fea0003800100 */
[----:B------:R-:W-:Y:S05]  /*02c0*/  @P0 BRA `(.L_x_1) ;  /* 0x0000000400080947 */ /* 0x000fea0003800000 */
[----:B------:R-:W-:Y:S01]  /*02d0*/  IMAD.MOV.U32 R6, RZ, RZ, 0x7 ;  /* 0x00000007ff067424 */ /* 0x000fe200078e00ff */
[----:B------:R-:W-:Y:S06]  /*02e0*/  BRA `(.L_x_3) ;  /* 0x0000000000047947 */ /* 0x000fec0003800000 */
.L_x_4:
[----:B------:R-:W-:-:S07]  /*02f0*/  IMAD.MOV.U32 R6, RZ, RZ, 0xa ;  /* 0x0000000aff067424 */ /* 0x000fce00078e00ff */
.L_x_3:
[----:B------:R-:W-:-:S05]  /*0300*/  VIADD R2, R0, 0x1 ;  /* 0x0000000100027836 */ /* 0x000fca0000000000 */
[----:B------:R-:W-:-:S13]  /*0310*/  ISETP.GE.U32.AND P0, PT, R2, R7, PT ;  /* 0x000000070200720c */ /* 0x000fda0003f06070 */
[----:B------:R-:W-:Y:S05]  /*0320*/  @P0 BREAK.RELIABLE B1 ;  /* 0x0000000000010942 */ /* 0x000fea0003800100 */
[----:B------:R-:W-:Y:S05]  /*0330*/  @P0 BRA `(.L_x_1) ;  /* 0x0000000000ec0947 */ /* 0x000fea0003800000 */
[----:B------:R-:W-:Y:S05]  /*0340*/  BSYNC.RELIABLE B1 ;  /* 0x0000000000017941 */ /* 0x000fea0003800100 */
.L_x_2:
[----:B------:R-:W-:Y:S01]  /*0350*/  MOV R8, R2 ;  /* 0x0000000200087202 */ /* 0x000fe20000000f00 */
[----:B------:R-:W-:-:S07]  /*0360*/  IMAD.MOV.U32 R2, RZ, RZ, RZ ;  /* 0x000000ffff027224 */ /* 0x000fce00078e00ff */
.L_x_8:
[----:B------:R0:W1:Y:S01]  /*0370*/  LDS.U8 R11, [R8+UR4] ;  /* 0x00000004080b7984 */ /* 0x0000620008000000 */
[----:B------:R-:W-:Y:S01]  /*0380*/  ISETP.NE.AND P0, PT, R6, 0x1, PT ;  /* 0x000000010600780c */ /* 0x000fe20003f05270 */
[----:B------:R-:W-:Y:S01]  /*0390*/  BSSY.RELIABLE B1, `(.L_x_5) ;  /* 0x0000031000017945 */ /* 0x000fe20003800100 */
[----:B------:R-:W-:-:S11]  /*03a0*/  IMAD.MOV.U32 R9, RZ, RZ, R2 ;  /* 0x000000ffff097224 */ /* 0x000fd600078e0002 */
[----:B0-----:R-:W-:Y:S05]  /*03b0*/  @!P0 BRA `(.L_x_6) ;  /* 0x0000000000a48947 */ /* 0x001fea0003800000 */
[----:B------:R-:W-:-:S05]  /*03c0*/  VIADD R2, R6, 0xfffffffe ;  /* 0xfffffffe06027836 */ /* 0x000fca0000000000 */
[----:B------:R-:W-:-:S13]  /*03d0*/  ISETP.GE.U32.AND P0, PT, R2, 0x3, PT ;  /* 0x000000030200780c */ /* 0x000fda0003f06070 */
[----:B------:R-:W-:Y:S05]  /*03e0*/  @!P0 BREAK.RELIABLE B1 ;  /* 0x0000000000018942 */ /* 0x000fea0003800100 */
[----:B------:R-:W-:Y:S05]  /*03f0*/  @!P0 BRA `(.L_x_1) ;  /* 0x0000000000bc8947 */ /* 0x000fea0003800000 */
[----:B------:R-:W-:-:S05]  /*0400*/  IMAD.MOV.U32 R3, RZ, RZ, -0x6 ;  /* 0xfffffffaff037424 */ /* 0x000fca00078e00ff */
[----:B------:R-:W-:-:S05]  /*0410*/  VIADDMNMX.U32 R2, R6, R3, 0x4, PT ;  /* 0x0000000406027446 */ /* 0x000fca0003800003 */
[----:B------:R-:W-:-:S04]  /*0420*/  IMAD.SHL.U32 R10, R2, 0x4, RZ ;  /* 0x00000004020a7824 */ /* 0x000fc800078e00ff */
[----:B------:R-:W0:Y:S02]  /*0430*/  LDC R2, c[0x2][R10] ;  /* 0x008000000a027b82 */ /* 0x000e240000000800 */
[----:B0-----:R-:W-:-:S04]  /*0440*/  SHF.R.S32.HI R3, RZ, 0x1f, R2 ;  /* 0x0000001fff037819 */ /* 0x001fc80000011402 */
.L_x_49:
[----:B------:R-:W-:Y:S05]  /*0450*/  BRX R2 -0x460                                  (*"BRANCH_TARGETS .L_x_50,.L_x_51,.L_x_52,.L_x_53,.L_x_54"*) ;  /* 0xfffffff802e87949 */ /* 0x000fea000383ffff */
.L_x_54:
[----:B-1----:R-:W-:Y:S01]  /*0460*/  ISETP.NE.AND P0, PT, R11, 0x44, PT ;  /* 0x000000440b00780c */ /* 0x002fe20003f05270 */
[----:B------:R-:W-:Y:S01]  /*0470*/  IMAD.MOV.U32 R2, RZ, RZ, 0x4 ;  /* 0x00000004ff027424 */ /* 0x000fe200078e00ff */
[----:B------:R-:W-:Y:S01]  /*0480*/  ISETP.EQ.AND P1, PT, R6, 0xa, PT ;  /* 0x0000000a0600780c */ /* 0x000fe20003f22270 */
[----:B------:R-:W-:-:S12]  /*0490*/  HFMA2 R6, -RZ, RZ, 0, 2.384185791015625e-07 ;  /* 0x00000004ff067431 */ /* 0x000fd800000001ff */
[----:B------:R-:W-:Y:S05]  /*04a0*/  @!P0 BRA P1, `(.L_x_7) ;  /* 0x00000000007c8947 */ /* 0x000fea0000800000 */
[----:B------:R-:W-:Y:S05]  /*04b0*/  BREAK.RELIABLE B1 ;  /* 0x0000000000017942 */ /* 0x000fea0003800100 */
[----:B------:R-:W-:Y:S05]  /*04c0*/  BRA `(.L_x_1) ;  /* 0x0000000000887947 */ /* 0x000fea0003800000 */
.L_x_53:
[----:B-1----:R-:W-:Y:S01]  /*04d0*/  ISETP.NE.AND P0, PT, R11, 0x45, PT ;  /* 0x000000450b00780c */ /* 0x002fe20003f05270 */
[----:B------:R-:W-:Y:S02]  /*04e0*/  IMAD.MOV.U32 R2, RZ, RZ, 0x3 ;  /* 0x00000003ff027424 */ /* 0x000fe400078e00ff */
[----:B------:R-:W-:-:S10]  /*04f0*/  IMAD.MOV.U32 R6, RZ, RZ, 0x3 ;  /* 0x00000003ff067424 */ /* 0x000fd400078e00ff */
[----:B------:R-:W-:Y:S05]  /*0500*/  @P0 BREAK.RELIABLE B1 ;  /* 0x0000000000010942 */ /* 0x000fea0003800100 */
[----:B------:R-:W-:Y:S05]  /*0510*/  @!P0 BRA `(.L_x_7) ;  /* 0x0000000000608947 */ /* 0x000fea0003800000 */
[----:B------:R-:W-:Y:S05]  /*0520*/  BRA `(.L_x_1) ;  /* 0x0000000000707947 */ /* 0x000fea0003800000 */
.L_x_52:
[----:B-1----:R-:W-:Y:S01]  /*0530*/  ISETP.NE.AND P0, PT, R11, 0x44, PT ;  /* 0x000000440b00780c */ /* 0x002fe20003f05270 */
[----:B------:R-:W-:Y:S02]  /*0540*/  IMAD.MOV.U32 R6, RZ, RZ, 0x9 ;  /* 0x00000009ff067424 */ /* 0x000fe400078e00ff */
[----:B------:R-:W-:-:S10]  /*0550*/  IMAD.MOV.U32 R2, RZ, RZ, R9 ;  /* 0x000000ffff027224 */ /* 0x000fd400078e0009 */
[----:B------:R-:W-:Y:S05]  /*0560*/  @P0 BREAK.RELIABLE B1 ;  /* 0x0000000000010942 */ /* 0x000fea0003800100 */
[----:B------:R-:W-:Y:S05]  /*0570*/  @!P0 BRA `(.L_x_7) ;  /* 0x0000000000488947 */ /* 0x000fea0003800000 */
[----:B------:R-:W-:Y:S05]  /*0580*/  BRA `(.L_x_1) ;  /* 0x0000000000587947 */ /* 0x000fea0003800000 */
.L_x_51:
[----:B-1----:R-:W-:Y:S01]  /*0590*/  ISETP.NE.AND P0, PT, R11, 0x45, PT ;  /* 0x000000450b00780c */ /* 0x002fe20003f05270 */
[----:B------:R-:W-:Y:S02]  /*05a0*/  IMAD.MOV.U32 R6, RZ, RZ, 0x8 ;  /* 0x00000008ff067424 */ /* 0x000fe400078e00ff */
[----:B------:R-:W-:-:S10]  /*05b0*/  IMAD.MOV.U32 R2, RZ, RZ, R9 ;  /* 0x000000ffff027224 */ /* 0x000fd400078e0009 */
[----:B------:R-:W-:Y:S05]  /*05c0*/  @P0 BREAK.RELIABLE B1 ;  /* 0x0000000000010942 */ /* 0x000fea0003800100 */
[----:B------:R-:W-:Y:S05]  /*05d0*/  @!P0 BRA `(.L_x_7) ;  /* 0x0000000000308947 */ /* 0x000fea0003800000 */
[----:B------:R-:W-:Y:S05]  /*05e0*/  BRA `(.L_x_1) ;  /* 0x0000000000407947 */ /* 0x000fea0003800000 */
.L_x_50:
[----:B-1----:R-:W-:Y:S01]  /*05f0*/  ISETP.NE.AND P0, PT, R11, 0x42, PT ;  /* 0x000000420b00780c */ /* 0x002fe20003f05270 */
[----:B------:R-:W-:Y:S01]  /*0600*/  IMAD.MOV.U32 R6, RZ, RZ, 0x1 ;  /* 0x00000001ff067424 */ /* 0x000fe200078e00ff */
[----:B------:R-:W-:-:S11]  /*0610*/  MOV R2, 0x1 ;  /* 0x0000000100027802 */ /* 0x000fd60000000f00 */
[----:B------:R-:W-:Y:S05]  /*0620*/  @P0 BREAK.RELIABLE B1 ;  /* 0x0000000000010942 */ /* 0x000fea0003800100 */
[----:B------:R-:W-:Y:S05]  /*0630*/  @!P0 BRA `(.L_x_7) ;  /* 0x0000000000188947 */ /* 0x000fea0003800000 */
[----:B------:R-:W-:Y:S05]  /*0640*/  BRA `(.L_x_1) ;  /* 0x0000000000287947 */ /* 0x000fea0003800000 */
.L_x_6:
[----:B-1----:R-:W-:-:S13]  /*0650*/  ISETP.NE.AND P0, PT, R11, 0x47, PT ;  /* 0x000000470b00780c */ /* 0x002fda0003f05270 */
[----:B------:R-:W-:Y:S05]  /*0660*/  @P0 BREAK.RELIABLE B1 ;  /* 0x0000000000010942 */ /* 0x000fea0003800100 */
[----:B------:R-:W-:Y:S05]  /*0670*/  @P0 BRA `(.L_x_1) ;  /* 0x00000000001c0947 */ /* 0x000fea0003800000 */
[----:B------:R-:W-:Y:S02]  /*0680*/  IMAD.MOV.U32 R2, RZ, RZ, 0x2 ;  /* 0x00000002ff027424 */ /* 0x000fe400078e00ff */
[----:B------:R-:W-:-:S07]  /*0690*/  IMAD.MOV.U32 R6, RZ, RZ, 0x2 ;  /* 0x00000002ff067424 */ /* 0x000fce00078e00ff */
.L_x_7:
[----:B------:R-:W-:Y:S05]  /*06a0*/  BSYNC.RELIABLE B1 ;  /* 0x0000000000017941 */ /* 0x000fea0003800100 */
.L_x_5:
[----:B------:R-:W-:-:S05]  /*06b0*/  VIADD R8, R8, 0x1 ;  /* 0x0000000108087836 */ /* 0x000fca0000000000 */
[----:B------:R-:W-:-:S13]  /*06c0*/  ISETP.GE.AND P0, PT, R8, R7, PT ;  /* 0x000000070800720c */ /* 0x000fda0003f06270 */
[----:B------:R-:W-:Y:S05]  /*06d0*/  @!P0 BRA `(.L_x_8) ;  /* 0xfffffffc00248947 */ /* 0x000fea000383ffff */
[----:B------:R-:W-:-:S07]  /*06e0*/  IMAD.MOV.U32 R9, RZ, RZ, R2 ;  /* 0x000000ffff097224 */ /* 0x000fce00078e0002 */
.L_x_1:
[----:B------:R-:W-:Y:S05]  /*06f0*/  BSYNC.RECONVERGENT B0 ;  /* 0x0000000000007941 */ /* 0x000fea0003800200 */
.L_x_0:
[----:B------:R-:W-:Y:S05]  /*0700*/  WARPSYNC.ALL ;  /* 0x0000000000007948 */ /* 0x000fea0003800000 */
[----:B------:R-:W0:Y:S02]  /*0710*/  LDCU UR5, c[0x0][0x380] ;  /* 0x00007000ff0577ac */ /* 0x000e240008000800 */
[----:B0-----:R-:W-:-:S13]  /*0720*/  ISETP.GE.AND P0, PT, R4, UR5, PT ;  /* 0x0000000504007c0c */ /* 0x001fda000bf06270 */
[----:B------:R-:W-:Y:S05]  /*0730*/  @P0 EXIT ;  /* 0x000000000000094d */ /* 0x000fea0003800000 */
[----:B------:R-:W0:Y:S01]  /*0740*/  LDC.64 R2, c[0x0][0x388] ;  /* 0x0000e200ff027b82 */ /* 0x000e220000000a00 */
[----:B------:R-:W-:Y:S01]  /*0750*/  VIADD R6, R0, 0x100 ;  /* 0x0000010000067836 */ /* 0x000fe20000000000 */
[----:B------:R-:W-:Y:S01]  /*0760*/  BSSY.RECONVERGENT B0, `(.L_x_9) ;  /* 0x0000054000007945 */ /* 0x000fe20003800200 */
[----:B-1----:R-:W-:-:S03]  /*0770*/  HFMA2 R11, -RZ, RZ, 0, 0 ;  /* 0x00000000ff0b7431 */ /* 0x002fc600000001ff */
[----:B------:R-:W-:Y:S01]  /*0780*/  ISETP.GE.AND P0, PT, R6, R7, PT ;  /* 0x000000070600720c */ /* 0x000fe20003f06270 */
[----:B0-----:R-:W-:-:S05]  /*0790*/  IMAD.WIDE.U32 R2, R4, 0x4, R2 ;  /* 0x0000000404027825 */ /* 0x001fca00078e0002 */
[----:B------:R0:W-:Y:S07]  /*07a0*/  STG.E desc[UR6][R2.64], R9 ;  /* 0x0000000902007986 */ /* 0x0001ee000c101906 */
[----:B------:R-:W-:Y:S05]  /*07b0*/  @P0 BRA `(.L_x_10) ;  /* 0x0000000400380947 */ /* 0x000fea0003800000 */
[----:B------:R-:W-:Y:S01]  /*07c0*/  IMAD R6, R0, -0x3, R5 ;  /* 0xfffffffd00067824 */ /* 0x000fe200078e0205 */
[----:B------:R-:W-:Y:S01]  /*07d0*/  BSSY.RELIABLE B1, `(.L_x_11) ;  /* 0x0000011000017945 */ /* 0x000fe20003800100 */
[----:B------:R-:W-:-:S04]  /*07e0*/  IMAD.MOV.U32 R8, RZ, RZ, 0x6 ;  /* 0x00000006ff087424 */ /* 0x000fc800078e00ff */
[----:B------:R-:W1:Y:S02]  /*07f0*/  LDS.U8 R6, [R6+0x100] ;  /* 0x0001000006067984 */ /* 0x000e640000000000 */
[----:B-1----:R-:W-:-:S13]  /*0800*/  ISETP.NE.AND P0, PT, R6, 0x41, PT ;  /* 0x000000410600780c */ /* 0x002fda0003f05270 */
        /* <DEDUP_REMOVED lines=8> */
.L_x_13:
[----:B------:R-:W-:-:S07]  /*0890*/  IMAD.MOV.U32 R8, RZ, RZ, 0x7 ;  /* 0x00000007ff087424 */ /* 0x000fce00078e00ff */
.L_x_12:
[----:B------:R-:W-:-:S05]  /*08a0*/  VIADD R6, R0, 0x101 ;  /* 0x0000010100067836 */ /* 0x000fca0000000000 */
[----:B------:R-:W-:-:S13]  /*08b0*/  ISETP.GE.AND P0, PT, R6, R7, PT ;  /* 0x000000070600720c */ /* 0x000fda0003f06270 */
[----:B------:R-:W-:Y:S05]  /*08c0*/  @P0 BREAK.RELIABLE B1 ;  /* 0x0000000000010942 */ /* 0x000fea0003800100 */
[----:B------:R-:W-:Y:S05]  /*08d0*/  @P0 BRA `(.L_x_10) ;  /* 0x0000000000f00947 */ /* 0x000fea0003800000 */
[----:B------:R-:W-:Y:S05]  /*08e0*/  BSYNC.RELIABLE B1 ;  /* 0x0000000000017941 */ /* 0x000fea0003800100 */
.L_x_11:
[----:B0-----:R-:W-:-:S07]  /*08f0*/  IMAD.MOV.U32 R9, RZ, RZ, RZ ;  /* 0x000000ffff097224 */ /* 0x001fce00078e00ff */
.L_x_21:
[----:B------:R0:W1:Y:S01]  /*0900*/  LDS.U8 R10, [R6+UR4] ;  /* 0x00000004060a7984 */ /* 0x0000620008000000 */
[----:B------:R-:W-:Y:S01]  /*0910*/  ISETP.NE.AND P0, PT, R8, 0x1, PT ;  /* 0x000000010800780c */ /* 0x000fe20003f05270 */
[----:B------:R-:W-:Y:S01]  /*0920*/  BSSY.RELIABLE B1, `(.L_x_14) ;  /* 0x0000033000017945 */ /* 0x000fe20003800100 */
[----:B------:R-:W-:-:S11]  /*0930*/  IMAD.MOV.U32 R11, RZ, RZ, R9 ;  /* 0x000000ffff0b7224 */ /* 0x000fd600078e0009 */
[----:B0-----:R-:W-:Y:S05]  /*0940*/  @P0 BRA `(.L_x_15) ;  /* 0x0000000000180947 */ /* 0x001fea0003800000 */
[----:B-1----:R-:W-:Y:S01]  /*0950*/  ISETP.NE.AND P0, PT, R10, 0x47, PT ;  /* 0x000000470a00780c */ /* 0x002fe20003f05270 */
[----:B------:R-:W-:Y:S01]  /*0960*/  IMAD.MOV.U32 R8, RZ, RZ, 0x2 ;  /* 0x00000002ff087424 */ /* 0x000fe200078e00ff */
[----:B------:R-:W-:-:S11]  /*0970*/  MOV R9, 0x2 ;  /* 0x0000000200097802 */ /* 0x000fd60000000f00 */
[----:B------:R-:W-:Y:S05]  /*0980*/  @P0 BREAK.RELIABLE B1 ;  /* 0x0000000000010942 */ /* 0x000fea0003800100 */
[----:B------:R-:W-:Y:S05]  /*0990*/  @!P0 BRA `(.L_x_16) ;  /* 0x0000000000ac8947 */ /* 0x000fea0003800000 */
[----:B------:R-:W-:Y:S05]  /*09a0*/  BRA `(.L_x_10) ;  /* 0x0000000000bc7947 */ /* 0x000fea0003800000 */
.L_x_15:
[----:B------:R-:W-:-:S05]  /*09b0*/  VIADD R9, R8, 0xfffffffe ;  /* 0xfffffffe08097836 */ /* 0x000fca0000000000 */
[----:B------:R-:W-:-:S13]  /*09c0*/  ISETP.GE.U32.AND P0, PT, R9, 0x3, PT ;  /* 0x000000030900780c */ /* 0x000fda0003f06070 */
[----:B------:R-:W-:Y:S05]  /*09d0*/  @!P0 BREAK.RELIABLE B1 ;  /* 0x0000000000018942 */ /* 0x000fea0003800100 */
[----:B------:R-:W-:Y:S05]  /*09e0*/  @!P0 BRA `(.L_x_10) ;  /* 0x0000000000ac8947 */ /* 0x000fea0003800000 */
[----:B------:R-:W-:-:S13]  /*09f0*/  ISETP.NE.AND P0, PT, R8, 0x6, PT ;  /* 0x000000060800780c */ /* 0x000fda0003f05270 */
[----:B------:R-:W-:Y:S05]  /*0a00*/  @!P0 BRA `(.L_x_17) ;  /* 0x00000000007c8947 */ /* 0x000fea0003800000 */
[----:B------:R-:W-:-:S13]  /*0a10*/  ISETP.NE.AND P0, PT, R8, 0x7, PT ;  /* 0x000000070800780c */ /* 0x000fda0003f05270 */
[----:B------:R-:W-:Y:S05]  /*0a20*/  @P0 BRA `(.L_x_18) ;  /* 0x0000000000180947 */ /* 0x000fea0003800000 */
[----:B-1----:R-:W-:Y:S01]  /*0a30*/  ISETP.NE.AND P0, PT, R10, 0x45, PT ;  /* 0x000000450a00780c */ /* 0x002fe20003f05270 */
[----:B------:R-:W-:Y:S02]  /*0a40*/  IMAD.MOV.U32 R8, RZ, RZ, 0x8 ;  /* 0x00000008ff087424 */ /* 0x000fe400078e00ff */
[----:B------:R-:W-:-:S10]  /*0a50*/  IMAD.MOV.U32 R9, RZ, RZ, R11 ;  /* 0x000000ffff097224 */ /* 0x000fd400078e000b */
[----:B------:R-:W-:Y:S05]  /*0a60*/  @P0 BREAK.RELIABLE B1 ;  /* 0x0000000000010942 */ /* 0x000fea0003800100 */
[----:B------:R-:W-:Y:S05]  /*0a70*/  @!P0 BRA `(.L_x_16) ;  /* 0x0000000000748947 */ /* 0x000fea0003800000 */
[----:B------:R-:W-:Y:S05]  /*0a80*/  BRA `(.L_x_10) ;  /* 0x0000000000847947 */ /* 0x000fea0003800000 */
.L_x_18:
[----:B------:R-:W-:-:S13]  /*0a90*/  ISETP.NE.AND P0, PT, R8, 0x8, PT ;  /* 0x000000080800780c */ /* 0x000fda0003f05270 */
[----:B------:R-:W-:Y:S05]  /*0aa0*/  @!P0 BRA `(.L_x_19) ;  /* 0x00000000003c8947 */ /* 0x000fea0003800000 */
[----:B------:R-:W-:-:S13]  /*0ab0*/  ISETP.NE.AND P0, PT, R8, 0x9, PT ;  /* 0x000000090800780c */ /* 0x000fda0003f05270 */
[----:B------:R-:W-:Y:S05]  /*0ac0*/  @P0 BRA `(.L_x_20) ;  /* 0x0000000000180947 */ /* 0x000fea0003800000 */
[----:B-1----:R-:W-:Y:S01]  /*0ad0*/  ISETP.NE.AND P0, PT, R10, 0x45, PT ;  /* 0x000000450a00780c */ /* 0x002fe20003f05270 */
[----:B------:R-:W-:Y:S02]  /*0ae0*/  IMAD.MOV.U32 R9, RZ, RZ, 0x3 ;  /* 0x00000003ff097424 */ /* 0x000fe400078e00ff */
[----:B------:R-:W-:-:S10]  /*0af0*/  IMAD.MOV.U32 R8, RZ, RZ, 0x3 ;  /* 0x00000003ff087424 */ /* 0x000fd400078e00ff */
[----:B------:R-:W-:Y:S05]  /*0b00*/  @P0 BREAK.RELIABLE B1 ;  /* 0x0000000000010942 */ /* 0x000fea0003800100 */
[----:B------:R-:W-:Y:S05]  /*0b10*/  @!P0 BRA `(.L_x_16) ;  /* 0x00000000004c8947 */ /* 0x000fea0003800000 */
[----:B------:R-:W-:Y:S05]  /*0b20*/  BRA `(.L_x_10) ;  /* 0x00000000005c7947 */ /* 0x000fea0003800000 */
.L_x_20:
[----:B-1----:R-:W-:-:S04]  /*0b30*/  ISETP.NE.AND P0, PT, R10, 0x44, PT ;  /* 0x000000440a00780c */ /* 0x002fc80003f05270 */
[----:B------:R-:W-:-:S13]  /*0b40*/  ISETP.NE.OR P0, PT, R8, 0xa, P0 ;  /* 0x0000000a0800780c */ /* 0x000fda0000705670 */
[----:B------:R-:W-:Y:S05]  /*0b50*/  @P0 BREAK.RELIABLE B1 ;  /* 0x0000000000010942 */ /* 0x000fea0003800100 */
[----:B------:R-:W-:Y:S05]  /*0b60*/  @P0 BRA `(.L_x_10) ;  /* 0x00000000004c0947 */ /* 0x000fea0003800000 */
[----:B------:R-:W-:Y:S02]  /*0b70*/  HFMA2 R9, -RZ, RZ, 0, 2.384185791015625e-07 ;  /* 0x00000004ff097431 */ /* 0x000fe400000001ff */
[----:B------:R-:W-:Y:S01]  /*0b80*/  IMAD.MOV.U32 R8, RZ, RZ, 0x4 ;  /* 0x00000004ff087424 */ /* 0x000fe200078e00ff */
[----:B------:R-:W-:Y:S06]  /*0b90*/  BRA `(.L_x_16) ;  /* 0x00000000002c7947 */ /* 0x000fec0003800000 */
.L_x_19:
[----:B-1----:R-:W-:Y:S01]  /*0ba0*/  ISETP.NE.AND P0, PT, R10, 0x44, PT ;  /* 0x000000440a00780c */ /* 0x002fe20003f05270 */
[----:B------:R-:W-:Y:S02]  /*0bb0*/  IMAD.MOV.U32 R8, RZ, RZ, 0x9 ;  /* 0x00000009ff087424 */ /* 0x000fe400078e00ff */
[----:B------:R-:W-:-:S10]  /*0bc0*/  IMAD.MOV.U32 R9, RZ, RZ, R11 ;  /* 0x000000ffff097224 */ /* 0x000fd400078e000b */
[----:B------:R-:W-:Y:S05]  /*0bd0*/  @P0 BREAK.RELIABLE B1 ;  /* 0x0000000000010942 */ /* 0x000fea0003800100 */
[----:B------:R-:W-:Y:S05]  /*0be0*/  @!P0 BRA `(.L_x_16) ;  /* 0x0000000000188947 */ /* 0x000fea0003800000 */
[----:B------:R-:W-:Y:S05]  /*0bf0*/  BRA `(.L_x_10) ;  /* 0x0000000000287947 */ /* 0x000fea0003800000 */
.L_x_17:
[----:B-1----:R-:W-:-:S13]  /*0c00*/  ISETP.NE.AND P0, PT, R10, 0x42, PT ;  /* 0x000000420a00780c */ /* 0x002fda0003f05270 */
[----:B------:R-:W-:Y:S05]  /*0c10*/  @P0 BREAK.RELIABLE B1 ;  /* 0x0000000000010942 */ /* 0x000fea0003800100 */
[----:B------:R-:W-:Y:S05]  /*0c20*/  @P0 BRA `(.L_x_10) ;  /* 0x00000000001c0947 */ /* 0x000fea0003800000 */
[----:B------:R-:W-:Y:S02]  /*0c30*/  IMAD.MOV.U32 R9, RZ, RZ, 0x1 ;  /* 0x00000001ff097424 */ /* 0x000fe400078e00ff */
[----:B------:R-:W-:-:S07]  /*0c40*/  IMAD.MOV.U32 R8, RZ, RZ, 0x1 ;  /* 0x00000001ff087424 */ /* 0x000fce00078e00ff */
.L_x_16:
[----:B------:R-:W-:Y:S05]  /*0c50*/  BSYNC.RELIABLE B1 ;  /* 0x0000000000017941 */ /* 0x000fea0003800100 */
.L_x_14:
[----:B------:R-:W-:-:S05]  /*0c60*/  VIADD R6, R6, 0x1 ;  /* 0x0000000106067836 */ /* 0x000fca0000000000 */
[----:B------:R-:W-:-:S13]  /*0c70*/  ISETP.GE.AND P0, PT, R6, R7, PT ;  /* 0x000000070600720c */ /* 0x000fda0003f06270 */
[----:B------:R-:W-:Y:S05]  /*0c80*/  @!P0 BRA `(.L_x_21) ;  /* 0xfffffffc001c8947 */ /* 0x000fea000383ffff */
[----:B------:R-:W-:-:S07]  /*0c90*/  MOV R11, R9 ;  /* 0x00000009000b7202 */ /* 0x000fce0000000f00 */
.L_x_10:
[----:B------:R-:W-:Y:S05]  /*0ca0*/  BSYNC.RECONVERGENT B0 ;  /* 0x0000000000007941 */ /* 0x000fea0003800200 */
.L_x_9:
[----:B------:R-:W-:Y:S05]  /*0cb0*/  WARPSYNC.ALL ;  /* 0x0000000000007948 */ /* 0x000fea0003800000 */
[----:B------:R-:W2:Y:S01]  /*0cc0*/  LDCU UR5, c[0x0][0x380] ;  /* 0x00007000ff0577ac */ /* 0x000ea20008000800 */
[----:B------:R-:W-:-:S05]  /*0cd0*/  VIADD R6, R4, 0x100 ;  /* 0x0000010004067836 */ /* 0x000fca0000000000 */
[----:B--2---:R-:W-:-:S13]  /*0ce0*/  ISETP.GE.AND P0, PT, R6, UR5, PT ;  /* 0x0000000506007c0c */ /* 0x004fda000bf06270 */
[----:B------:R-:W-:Y:S05]  /*0cf0*/  @P0 EXIT ;  /* 0x000000000000094d */ /* 0x000fea0003800000 */
[----:B------:R2:W-:Y:S01]  /*0d00*/  STG.E desc[UR6][R2.64+0x400], R11 ;  /* 0x0004000b02007986 */ /* 0x0005e2000c101906 */
[----:B------:R-:W-:Y:S01]  /*0d10*/  VIADD R6, R0, 0x200 ;  /* 0x0000020000067836 */ /* 0x000fe20000000000 */
[----:B------:R-:W-:Y:S01]  /*0d20*/  BSSY.RECONVERGENT B0, `(.L_x_22) ;  /* 0x0000052000007945 */ /* 0x000fe20003800200 */
[----:B0-----:R-:W-:-:S03]  /*0d30*/  IMAD.MOV.U32 R9, RZ, RZ, RZ ;  /* 0x000000ffff097224 */ /* 0x001fc600078e00ff */
[----:B------:R-:W-:-:S13]  /*0d40*/  ISETP.GE.AND P0, PT, R6, R7, PT ;  /* 0x000000070600720c */ /* 0x000fda0003f06270 */
[----:B--2---:R-:W-:Y:S05]  /*0d50*/  @P0 BRA `(.L_x_23) ;  /* 0x0000000400380947 */ /* 0x004fea0003800000 */
[----:B------:R-:W-:Y:S01]  /*0d60*/  IMAD R6, R0, -0x3, R5 ;  /* 0xfffffffd00067824 */ /* 0x000fe200078e0205 */
[----:B------:R-:W-:Y:S01]  /*0d70*/  BSSY.RELIABLE B1, `(.L_x_24) ;  /* 0x0000011000017945 */ /* 0x000fe20003800100 */
[----:B------:R-:W-:-:S04]  /*0d80*/  IMAD.MOV.U32 R8, RZ, RZ, 0x6 ;  /* 0x00000006ff087424 */ /* 0x000fc800078e00ff */
[----:B------:R-:W0:Y:S02]  /*0d90*/  LDS.U8 R6, [R6+0x200] ;  /* 0x0002000006067984 */ /* 0x000e240000000000 */
        /* <DEDUP_REMOVED lines=9> */
.L_x_26:
[----:B------:R-:W-:-:S07]  /*0e30*/  IMAD.MOV.U32 R8, RZ, RZ, 0x7 ;  /* 0x00000007ff087424 */ /* 0x000fce00078e00ff */
.L_x_25:
[----:B------:R-:W-:-:S04]  /*0e40*/  IADD3 R6, PT, PT, R0, 0x201, RZ ;  /* 0x0000020100067810 */ /* 0x000fc80007ffe0ff */
[----:B------:R-:W-:-:S13]  /*0e50*/  ISETP.GE.AND P0, PT, R6, R7, PT ;  /* 0x000000070600720c */ /* 0x000fda0003f06270 */
[----:B------:R-:W-:Y:S05]  /*0e60*/  @P0 BREAK.RELIABLE B1 ;  /* 0x0000000000010942 */ /* 0x000fea0003800100 */
[----:B------:R-:W-:Y:S05]  /*0e70*/  @P0 BRA `(.L_x_23) ;  /* 0x0000000000f00947 */ /* 0x000fea0003800000 */
[----:B------:R-:W-:Y:S05]  /*0e80*/  BSYNC.RELIABLE B1 ;  /* 0x0000000000017941 */ /* 0x000fea0003800100 */
.L_x_24:
[----:B-1----:R-:W-:-:S07]  /*0e90*/  IMAD.MOV.U32 R10, RZ, RZ, RZ ;  /* 0x000000ffff0a7224 */ /* 0x002fce00078e00ff */
.L_x_34:
[----:B------:R0:W1:Y:S01]  /*0ea0*/  LDS.U8 R11, [R6+UR4] ;  /* 0x00000004060b7984 */ /* 0x0000620008000000 */
[----:B------:R-:W-:Y:S01]  /*0eb0*/  ISETP.NE.AND P0, PT, R8, 0x1, PT ;  /* 0x000000010800780c */ /* 0x000fe20003f05270 */
[----:B------:R-:W-:Y:S01]  /*0ec0*/  BSSY.RELIABLE B1, `(.L_x_27) ;  /* 0x0000033000017945 */ /* 0x000fe20003800100 */
[----:B------:R-:W-:-:S11]  /*0ed0*/  IMAD.MOV.U32 R9, RZ, RZ, R10 ;  /* 0x000000ffff097224 */ /* 0x000fd600078e000a */
[----:B0-----:R-:W-:Y:S05]  /*0ee0*/  @P0 BRA `(.L_x_28) ;  /* 0x0000000000180947 */ /* 0x001fea0003800000 */
[----:B-1----:R-:W-:Y:S01]  /*0ef0*/  ISETP.NE.AND P0, PT, R11, 0x47, PT ;  /* 0x000000470b00780c */ /* 0x002fe20003f05270 */
[----:B------:R-:W-:Y:S02]  /*0f00*/  IMAD.MOV.U32 R10, RZ, RZ, 0x2 ;  /* 0x00000002ff0a7424 */ /* 0x000fe400078e00ff */
[----:B------:R-:W-:-:S10]  /*0f10*/  IMAD.MOV.U32 R8, RZ, RZ, 0x2 ;  /* 0x00000002ff087424 */ /* 0x000fd400078e00ff */
[----:B------:R-:W-:Y:S05]  /*0f20*/  @P0 BREAK.RELIABLE B1 ;  /* 0x0000000000010942 */ /* 0x000fea0003800100 */
[----:B------:R-:W-:Y:S05]  /*0f30*/  @!P0 BRA `(.L_x_29) ;  /* 0x0000000000ac8947 */ /* 0x000fea0003800000 */
[----:B------:R-:W-:Y:S05]  /*0f40*/  BRA `(.L_x_23) ;  /* 0x0000000000bc7947 */ /* 0x000fea0003800000 */
.L_x_28:
        /* <DEDUP_REMOVED lines=9> */
[----:B------:R-:W-:Y:S01]  /*0fe0*/  IMAD.MOV.U32 R8, RZ, RZ, 0x8 ;  /* 0x00000008ff087424 */ /* 0x000fe200078e00ff */
[----:B------:R-:W-:-:S11]  /*0ff0*/  MOV R10, R9 ;  /* 0x00000009000a7202 */ /* 0x000fd60000000f00 */
[----:B------:R-:W-:Y:S05]  /*1000*/  @P0 BREAK.RELIABLE B1 ;  /* 0x0000000000010942 */ /* 0x000fea0003800100 */
[----:B------:R-:W-:Y:S05]  /*1010*/  @!P0 BRA `(.L_x_29) ;  /* 0x0000000000748947 */ /* 0x000fea0003800000 */
[----:B------:R-:W-:Y:S05]  /*1020*/  BRA `(.L_x_23) ;  /* 0x0000000000847947 */ /* 0x000fea0003800000 */
.L_x_31:
        /* <DEDUP_REMOVED lines=10> */
.L_x_33:
[----:B-1----:R-:W-:-:S04]  /*10d0*/  ISETP.NE.AND P0, PT, R11, 0x44, PT ;  /* 0x000000440b00780c */ /* 0x002fc80003f05270 */
[----:B------:R-:W-:-:S13]  /*10e0*/  ISETP.NE.OR P0, PT, R8, 0xa, P0 ;  /* 0x0000000a0800780c */ /* 0x000fda0000705670 */
[----:B------:R-:W-:Y:S05]  /*10f0*/  @P0 BREAK.RELIABLE B1 ;  /* 0x0000000000010942 */ /* 0x000fea0003800100 */
[----:B------:R-:W-:Y:S05]  /*1100*/  @P0 BRA `(.L_x_23) ;  /* 0x00000000004c0947 */ /* 0x000fea0003800000 */
[----:B------:R-:W-:Y:S02]  /*1110*/  IMAD.MOV.U32 R10, RZ, RZ, 0x4 ;  /* 0x00000004ff0a7424 */ /* 0x000fe400078e00ff */
[----:B------:R-:W-:Y:S01]  /*1120*/  IMAD.MOV.U32 R8, RZ, RZ, 0x4 ;  /* 0x00000004ff087424 */ /* 0x000fe200078e00ff */
[----:B------:R-:W-:Y:S06]  /*1130*/  BRA `(.L_x_29) ;  /* 0x00000000002c7947 */ /* 0x000fec0003800000 */
.L_x_32:
[----:B-1----:R-:W-:Y:S01]  /*1140*/  ISETP.NE.AND P0, PT, R11, 0x44, PT ;  /* 0x000000440b00780c */ /* 0x002fe20003f05270 */
[----:B------:R-:W-:Y:S02]  /*1150*/  IMAD.MOV.U32 R8, RZ, RZ, 0x9 ;  /* 0x00000009ff087424 */ /* 0x000fe400078e00ff */
[----:B------:R-:W-:-:S10]  /*1160*/  IMAD.MOV.U32 R10, RZ, RZ, R9 ;  /* 0x000000ffff0a7224 */ /* 0x000fd400078e0009 */
[----:B------:R-:W-:Y:S05]  /*1170*/  @P0 BREAK.RELIABLE B1 ;  /* 0x0000000000010942 */ /* 0x000fea0003800100 */
[----:B------:R-:W-:Y:S05]  /*1180*/  @!P0 BRA `(.L_x_29) ;  /* 0x0000000000188947 */ /* 0x000fea0003800000 */
[----:B------:R-:W-:Y:S05]  /*1190*/  BRA `(.L_x_23) ;  /* 0x0000000000287947 */ /* 0x000fea0003800000 */
.L_x_30:
[----:B-1----:R-:W-:-:S13]  /*11a0*/  ISETP.NE.AND P0, PT, R11, 0x42, PT ;  /* 0x000000420b00780c */ /* 0x002fda0003f05270 */
[----:B------:R-:W-:Y:S05]  /*11b0*/  @P0 BREAK.RELIABLE B1 ;  /* 0x0000000000010942 */ /* 0x000fea0003800100 */
[----:B------:R-:W-:Y:S05]  /*11c0*/  @P0 BRA `(.L_x_23) ;  /* 0x00000000001c0947 */ /* 0x000fea0003800000 */
[----:B------:R-:W-:Y:S02]  /*11d0*/  HFMA2 R10, -RZ, RZ, 0, 5.9604644775390625e-08 ;  /* 0x00000001ff0a7431 */ /* 0x000fe400000001ff */
[----:B------:R-:W-:-:S07]  /*11e0*/  IMAD.MOV.U32 R8, RZ, RZ, 0x1 ;  /* 0x00000001ff087424 */ /* 0x000fce00078e00ff */
.L_x_29:
[----:B------:R-:W-:Y:S05]  /*11f0*/  BSYNC.RELIABLE B1 ;  /* 0x0000000000017941 */ /* 0x000fea0003800100 */
.L_x_27:
[----:B------:R-:W-:-:S05]  /*1200*/  VIADD R6, R6, 0x1 ;  /* 0x0000000106067836 */ /* 0x000fca0000000000 */
[----:B------:R-:W-:-:S13]  /*1210*/  ISETP.GE.AND P0, PT, R6, R7, PT ;  /* 0x000000070600720c */ /* 0x000fda0003f06270 */
[----:B------:R-:W-:Y:S05]  /*1220*/  @!P0 BRA `(.L_x_34) ;  /* 0xfffffffc001c8947 */ /* 0x000fea000383ffff */
[----:B------:R-:W-:-:S07]  /*1230*/  IMAD.MOV.U32 R9, RZ, RZ, R10 ;  /* 0x000000ffff097224 */ /* 0x000fce00078e000a */
.L_x_23:
[----:B------:R-:W-:Y:S05]  /*1240*/  BSYNC.RECONVERGENT B0 ;  /* 0x0000000000007941 */ /* 0x000fea0003800200 */
.L_x_22:
[----:B------:R-:W-:Y:S05]  /*1250*/  WARPSYNC.ALL ;  /* 0x0000000000007948 */ /* 0x000fea0003800000 */
[----:B------:R-:W0:Y:S01]  /*1260*/  LDCU UR5, c[0x0][0x380] ;  /* 0x00007000ff0577ac */ /* 0x000e220008000800 */
[----:B------:R-:W-:-:S05]  /*1270*/  VIADD R6, R4, 0x200 ;  /* 0x0000020004067836 */ /* 0x000fca0000000000 */
[----:B0-----:R-:W-:-:S13]  /*1280*/  ISETP.GE.AND P0, PT, R6, UR5, PT ;  /* 0x0000000506007c0c */ /* 0x001fda000bf06270 */
[----:B------:R-:W-:Y:S05]  /*1290*/  @P0 EXIT ;  /* 0x000000000000094d */ /* 0x000fea0003800000 */
[----:B------:R0:W-:Y:S01]  /*12a0*/  STG.E desc[UR6][R2.64+0x800], R9 ;  /* 0x0008000902007986 */ /* 0x0001e2000c101906 */
[----:B------:R-:W-:Y:S01]  /*12b0*/  VIADD R6, R0, 0x300 ;  /* 0x0000030000067836 */ /* 0x000fe20000000000 */
[----:B------:R-:W-:Y:S01]  /*12c0*/  BSSY.RECONVERGENT B0, `(.L_x_35) ;  /* 0x0000052000007945 */ /* 0x000fe20003800200 */
[----:B-1----:R-:W-:-:S03]  /*12d0*/  MOV R11, RZ ;  /* 0x000000ff000b7202 */ /* 0x002fc60000000f00 */
[----:B------:R-:W-:-:S13]  /*12e0*/  ISETP.GE.AND P0, PT, R6, R7, PT ;  /* 0x000000070600720c */ /* 0x000fda0003f06270 */
[----:B0-----:R-:W-:Y:S05]  /*12f0*/  @P0 BRA `(.L_x_36) ;  /* 0x0000000400380947 */ /* 0x001fea0003800000 */
        /* <DEDUP_REMOVED lines=13> */
.L_x_39:
[----:B------:R-:W-:-:S07]  /*13d0*/  IMAD.MOV.U32 R6, RZ, RZ, 0x7 ;  /* 0x00000007ff067424 */ /* 0x000fce00078e00ff */
.L_x_38:
[----:B------:R-:W-:-:S05]  /*13e0*/  VIADD R0, R0, 0x301 ;  /* 0x0000030100007836 */ /* 0x000fca0000000000 */
[----:B------:R-:W-:-:S13]  /*13f0*/  ISETP.GE.AND P0, PT, R0, R7, PT ;  /* 0x000000070000720c */ /* 0x000fda0003f06270 */
[----:B------:R-:W-:Y:S05]  /*1400*/  @P0 BREAK.RELIABLE B1 ;  /* 0x0000000000010942 */ /* 0x000fea0003800100 */
[----:B------:R-:W-:Y:S05]  /*1410*/  @P0 BRA `(.L_x_36) ;  /* 0x0000000000f00947 */ /* 0x000fea0003800000 */
[----:B------:R-:W-:Y:S05]  /*1420*/  BSYNC.RELIABLE B1 ;  /* 0x0000000000017941 */ /* 0x000fea0003800100 */
.L_x_37:
[----:B------:R-:W-:-:S07]  /*1430*/  IMAD.MOV.U32 R5, RZ, RZ, RZ ;  /* 0x000000ffff057224 */ /* 0x000fce00078e00ff */
.L_x_47:
[----:B------:R0:W1:Y:S01]  /*1440*/  LDS.U8 R8, [R0+UR4] ;  /* 0x0000000400087984 */ /* 0x0000620008000000 */
[----:B------:R-:W-:Y:S01]  /*1450*/  ISETP.NE.AND P0, PT, R6, 0x1, PT ;  /* 0x000000010600780c */ /* 0x000fe20003f05270 */
[----:B------:R-:W-:Y:S01]  /*1460*/  BSSY.RELIABLE B1, `(.L_x_40) ;  /* 0x0000033000017945 */ /* 0x000fe20003800100 */
[----:B------:R-:W-:-:S11]  /*1470*/  MOV R11, R5 ;  /* 0x00000005000b7202 */ /* 0x000fd60000000f00 */
[----:B0-----:R-:W-:Y:S05]  /*1480*/  @P0 BRA `(.L_x_41) ;  /* 0x0000000000180947 */ /* 0x001fea0003800000 */
[----:B-1----:R-:W-:Y:S01]  /*1490*/  ISETP.NE.AND P0, PT, R8, 0x47, PT ;  /* 0x000000470800780c */ /* 0x002fe20003f05270 */
[----:B------:R-:W-:Y:S02]  /*14a0*/  IMAD.MOV.U32 R5, RZ, RZ, 0x2 ;  /* 0x00000002ff057424 */ /* 0x000fe400078e00ff */
[----:B------:R-:W-:-:S10]  /*14b0*/  IMAD.MOV.U32 R6, RZ, RZ, 0x2 ;  /* 0x00000002ff067424 */ /* 0x000fd400078e00ff */
[----:B------:R-:W-:Y:S05]  /*14c0*/  @P0 BREAK.RELIABLE B1 ;  /* 0x0000000000010942 */ /* 0x000fea0003800100 */
[----:B------:R-:W-:Y:S05]  /*14d0*/  @!P0 BRA `(.L_x_42) ;  /* 0x0000000000ac8947 */ /* 0x000fea0003800000 */
[----:B------:R-:W-:Y:S05]  /*14e0*/  BRA `(.L_x_36) ;  /* 0x0000000000bc7947 */ /* 0x000fea0003800000 */
.L_x_41:
        /* <DEDUP_REMOVED lines=14> */
.L_x_44:
[----:B------:R-:W-:-:S13]  /*15d0*/  ISETP.NE.AND P0, PT, R6, 0x8, PT ;  /* 0x000000080600780c */ /* 0x000fda0003f05270 */
[----:B------:R-:W-:Y:S05]  /*15e0*/  @!P0 BRA `(.L_x_45) ;  /* 0x00000000003c8947 */ /* 0x000fea0003800000 */
[----:B------:R-:W-:-:S13]  /*15f0*/  ISETP.NE.AND P0, PT, R6, 0x9, PT ;  /* 0x000000090600780c */ /* 0x000fda0003f05270 */
[----:B------:R-:W-:Y:S05]  /*1600*/  @P0 BRA `(.L_x_46) ;  /* 0x0000000000180947 */ /* 0x000fea0003800000 */
[----:B-1----:R-:W-:Y:S01]  /*1610*/  ISETP.NE.AND P0, PT, R8, 0x45, PT ;  /* 0x000000450800780c */ /* 0x002fe20003f05270 */
[----:B------:R-:W-:Y:S02]  /*1620*/  HFMA2 R5, -RZ, RZ, 0, 1.78813934326171875e-07 ;  /* 0x00000003ff057431 */ /* 0x000fe400000001ff */
[----:B------:R-:W-:-:S10]  /*1630*/  IMAD.MOV.U32 R6, RZ, RZ, 0x3 ;  /* 0x00000003ff067424 */ /* 0x000fd400078e00ff */
[----:B------:R-:W-:Y:S05]  /*1640*/  @P0 BREAK.RELIABLE B1 ;  /* 0x0000000000010942 */ /* 0x000fea0003800100 */
[----:B------:R-:W-:Y:S05]  /*1650*/  @!P0 BRA `(.L_x_42) ;  /* 0x00000000004c8947 */ /* 0x000fea0003800000 */
[----:B------:R-:W-:Y:S05]  /*1660*/  BRA `(.L_x_36) ;  /* 0x00000000005c7947 */ /* 0x000fea0003800000 */
.L_x_46:
[----:B-1----:R-:W-:-:S04]  /*1670*/  ISETP.NE.AND P0, PT, R8, 0x44, PT ;  /* 0x000000440800780c */ /* 0x002fc80003f05270 */
[----:B------:R-:W-:-:S13]  /*1680*/  ISETP.NE.OR P0, PT, R6, 0xa, P0 ;  /* 0x0000000a0600780c */ /* 0x000fda0000705670 */
[----:B------:R-:W-:Y:S05]  /*1690*/  @P0 BREAK.RELIABLE B1 ;  /* 0x0000000000010942 */ /* 0x000fea0003800100 */
[----:B------:R-:W-:Y:S05]  /*16a0*/  @P0 BRA `(.L_x_36) ;  /* 0x00000000004c0947 */ /* 0x000fea0003800000 */
[----:B------:R-:W-:Y:S02]  /*16b0*/  IMAD.MOV.U32 R5, RZ, RZ, 0x4 ;  /* 0x00000004ff057424 */ /* 0x000fe400078e00ff */
[----:B------:R-:W-:Y:S01]  /*16c0*/  IMAD.MOV.U32 R6, RZ, RZ, 0x4 ;  /* 0x00000004ff067424 */ /* 0x000fe200078e00ff */
[----:B------:R-:W-:Y:S06]  /*16d0*/  BRA `(.L_x_42) ;  /* 0x00000000002c7947 */ /* 0x000fec0003800000 */
.L_x_45:
[----:B-1----:R-:W-:Y:S01]  /*16e0*/  ISETP.NE.AND P0, PT, R8, 0x44, PT ;  /* 0x000000440800780c */ /* 0x002fe20003f05270 */
[----:B------:R-:W-:Y:S02]  /*16f0*/  IMAD.MOV.U32 R6, RZ, RZ, 0x9 ;  /* 0x00000009ff067424 */ /* 0x000fe400078e00ff */
[----:B------:R-:W-:-:S10]  /*1700*/  IMAD.MOV.U32 R5, RZ, RZ, R11 ;  /* 0x000000ffff057224 */ /* 0x000fd400078e000b */
[----:B------:R-:W-:Y:S05]  /*1710*/  @P0 BREAK.RELIABLE B1 ;  /* 0x0000000000010942 */ /* 0x000fea0003800100 */
[----:B------:R-:W-:Y:S05]  /*1720*/  @!P0 BRA `(.L_x_42) ;  /* 0x0000000000188947 */ /* 0x000fea0003800000 */
[----:B------:R-:W-:Y:S05]  /*1730*/  BRA `(.L_x_36) ;  /* 0x0000000000287947 */ /* 0x000fea0003800000 */
.L_x_43:
[----:B-1----:R-:W-:-:S13]  /*1740*/  ISETP.NE.AND P0, PT, R8, 0x42, PT ;  /* 0x000000420800780c */ /* 0x002fda0003f05270 */
[----:B------:R-:W-:Y:S05]  /*1750*/  @P0 BREAK.RELIABLE B1 ;  /* 0x0000000000010942 */ /* 0x000fea0003800100 */
[----:B------:R-:W-:Y:S05]  /*1760*/  @P0 BRA `(.L_x_36) ;  /* 0x00000000001c0947 */ /* 0x000fea0003800000 */
[----:B------:R-:W-:Y:S01]  /*1770*/  MOV R5, 0x1 ;  /* 0x0000000100057802 */ /* 0x000fe20000000f00 */
[----:B------:R-:W-:-:S07]  /*1780*/  IMAD.MOV.U32 R6, RZ, RZ, 0x1 ;  /* 0x00000001ff067424 */ /* 0x000fce00078e00ff */
.L_x_42:
[----:B------:R-:W-:Y:S05]  /*1790*/  BSYNC.RELIABLE B1 ;  /* 0x0000000000017941 */ /* 0x000fea0003800100 */
.L_x_40:
[----:B------:R-:W-:-:S05]  /*17a0*/  VIADD R0, R0, 0x1 ;  /* 0x0000000100007836 */ /* 0x000fca0000000000 */
[----:B------:R-:W-:-:S13]  /*17b0*/  ISETP.GE.AND P0, PT, R0, R7, PT ;  /* 0x000000070000720c */ /* 0x000fda0003f06270 */
[----:B------:R-:W-:Y:S05]  /*17c0*/  @!P0 BRA `(.L_x_47) ;  /* 0xfffffffc001c8947 */ /* 0x000fea000383ffff */
[----:B------:R-:W-:-:S07]  /*17d0*/  IMAD.MOV.U32 R11, RZ, RZ, R5 ;  /* 0x000000ffff0b7224 */ /* 0x000fce00078e0005 */
.L_x_36:
[----:B------:R-:W-:Y:S05]  /*17e0*/  BSYNC.RECONVERGENT B0 ;  /* 0x0000000000007941 */ /* 0x000fea0003800200 */
.L_x_35:
[----:B------:R-:W-:Y:S05]  /*17f0*/  WARPSYNC.ALL ;  /* 0x0000000000007948 */ /* 0x000fea0003800000 */
[----:B------:R-:W0:Y:S01]  /*1800*/  LDCU UR5, c[0x0][0x380] ;  /* 0x00007000ff0577ac */ /* 0x000e220008000800 */
[----:B------:R-:W-:-:S05]  /*1810*/  VIADD R4, R4, 0x300 ;  /* 0x0000030004047836 */ /* 0x000fca0000000000 */
[----:B0-----:R-:W-:-:S13]  /*1820*/  ISETP.GE.AND P0, PT, R4, UR5, PT ;  /* 0x0000000504007c0c */ /* 0x001fda000bf06270 */
[----:B------:R-:W-:Y:S05]  /*1830*/  @P0 EXIT ;  /* 0x000000000000094d */ /* 0x000fea0003800000 */
[----:B------:R-:W-:Y:S01]  /*1840*/  STG.E desc[UR6][R2.64+0xc00], R11 ;  /* 0x000c000b02007986 */ /* 0x000fe2000c101906 */
[----:B------:R-:W-:Y:S05]  /*1850*/  EXIT ;  /* 0x000000000000794d */ /* 0x000fea0003800000 */
.L_x_48:
[----:B------:R-:W-:-:S00]  /*1860*/  BRA `(.L_x_48) ;  /* 0xfffffffc00fc7947 */ /* 0x000fc0000383ffff */
[----:B------:R-:W-:-:S00]  /*1870*/  NOP ;  /* 0x0000000000007918 */ /* 0x000fc00000000000 */
        /* <DEDUP_REMOVED lines=8> */
.L_x_55:


//--------------------- .nv.shared.lambda_21950   --------------------------
	.section	.nv.shared.lambda_21950,"aw",@nobits
	.sectionflags	@""
	.align	4
.nv.shared.lambda_21950:
	.zero		2560


//--------------------- .nv.shared.reserved.0     --------------------------
	.section	.nv.shared.reserved.0,"aw",@nobits
	.weak		__nv_reservedSMEM_offset_0_alias
	.size		__nv_reservedSMEM_offset_0_alias, 0, 64
	.other		__nv_reservedSMEM_offset_0_alias,@"STO_CUDA_RESERVED_SHARED STV_DEFAULT"
__nv_reservedSMEM_offset_0_alias:
	.zero		0
	.zero		64


//--------------------- .nv.constant0.lambda_21950 --------------------------
	.section	.nv.constant0.lambda_21950,"a",@progbits
	.sectionflags	@""
	.align	4
.nv.constant0.lambda_21950:
	.zero		924


//--------------------- SYMBOLS --------------------------

	.type		.nv.reservedSmem.offset0,@object
	.size		.nv.reservedSmem.offset0,0x4
	.type		.nv.reservedSmem.cap,@object
	.size		.nv.reservedSmem.cap,0x4
